	.headerflags	@"EF_CUDA_TEXMODE_UNIFIED EF_CUDA_64BIT_ADDRESS EF_CUDA_ACCELERATORS EF_CUDA_SM90 EF_CUDA_VIRTUAL_SM(EF_CUDA_SM90)"
	.elftype	@"ET_EXEC"


//--------------------- .nv.info                  --------------------------
	.section	.nv.info,"",@"SHT_CUDA_INFO"
	.align	4


	//----- nvinfo : EIATTR_REGCOUNT
	.align		4
        /*0000*/ 	.byte	0x04, 0x2f
        /*0002*/ 	.short	(.L_1 - .L_0)
	.align		4
.L_0:
        /*0004*/ 	.word	index@(triton_poi_fused_9)
        /*0008*/ 	.word	0x0000001e


	//----- nvinfo : EIATTR_MIN_STACK_SIZE
	.align		4
.L_1:
        /*000c*/ 	.byte	0x04, 0x12
        /*000e*/ 	.short	(.L_3 - .L_2)
	.align		4
.L_2:
        /*0010*/ 	.word	index@(triton_poi_fused_9)
        /*0014*/ 	.word	0x00000000


	//----- nvinfo : EIATTR_FRAME_SIZE
	.align		4
.L_3:
        /*0018*/ 	.byte	0x04, 0x11
        /*001a*/ 	.short	(.L_5 - .L_4)
	.align		4
.L_4:
        /*001c*/ 	.word	index@(triton_poi_fused_9)
        /*0020*/ 	.word	0x00000000


	//----- nvinfo : EIATTR_MIN_STACK_SIZE
	.align		4
.L_5:
        /*0024*/ 	.byte	0x04, 0x12
        /*0026*/ 	.short	(.L_7 - .L_6)
	.align		4
.L_6:
        /*0028*/ 	.word	index@(triton_poi_fused_9)
        /*002c*/ 	.word	0x00000000
.L_7:


//--------------------- .nv.info.triton_poi_fused_9 --------------------------
	.section	.nv.info.triton_poi_fused_9,"",@"SHT_CUDA_INFO"
	.sectionflags	@""
	.align	4


	//----- nvinfo : EIATTR_CUDA_API_VERSION
	.align		4
        /*0000*/ 	.byte	0x04, 0x37
        /*0002*/ 	.short	(.L_9 - .L_8)
.L_8:
        /*0004*/ 	.word	0x0000007c


	//----- nvinfo : EIATTR_KPARAM_INFO
	.align		4
.L_9:
        /*0008*/ 	.byte	0x04, 0x17
        /*000a*/ 	.short	(.L_11 - .L_10)
.L_10:
        /*000c*/ 	.word	0x00000000
        /*0010*/ 	.short	0x0003
        /*0012*/ 	.short	0x0014
        /*0014*/ 	.byte	0x00, 0xf0, 0x11, 0x00


	//----- nvinfo : EIATTR_KPARAM_INFO
	.align		4
.L_11:
        /*0018*/ 	.byte	0x04, 0x17
        /*001a*/ 	.short	(.L_13 - .L_12)
.L_12:
        /*001c*/ 	.word	0x00000000
        /*0020*/ 	.short	0x0002
        /*0022*/ 	.short	0x0010
        /*0024*/ 	.byte	0x00, 0xf0, 0x11, 0x00


	//----- nvinfo : EIATTR_KPARAM_INFO
	.align		4
.L_13:
        /*0028*/ 	.byte	0x04, 0x17
        /*002a*/ 	.short	(.L_15 - .L_14)
.L_14:
        /*002c*/ 	.word	0x00000000
        /*0030*/ 	.short	0x0001
        /*0032*/ 	.short	0x0008
        /*0034*/ 	.byte	0x00, 0xf4, 0x21, 0x00


	//----- nvinfo : EIATTR_KPARAM_INFO
	.align		4
.L_15:
        /*0038*/ 	.byte	0x04, 0x17
        /*003a*/ 	.short	(.L_17 - .L_16)
.L_16:
        /*003c*/ 	.word	0x00000000
        /*0040*/ 	.short	0x0000
        /*0042*/ 	.short	0x0000
        /*0044*/ 	.byte	0x00, 0xf4, 0x21, 0x00


	//----- nvinfo : EIATTR_SPARSE_MMA_MASK
	.align		4
.L_17:
        /*0048*/ 	.byte	0x03, 0x50
        /*004a*/ 	.short	0x0000


	//----- nvinfo : EIATTR_MAXREG_COUNT
	.align		4
        /*004c*/ 	.byte	0x03, 0x1b
        /*004e*/ 	.short	0x00ff


	//----- nvinfo : EIATTR_EXIT_INSTR_OFFSETS
	.align		4
        /*0050*/ 	.byte	0x04, 0x1c
        /*0052*/ 	.short	(.L_19 - .L_18)


	//   ....[0]....
.L_18:
        /*0054*/ 	.word	0x00000690


	//   ....[1]....
        /*0058*/ 	.word	0x000006e0


	//----- nvinfo : EIATTR_REQNTID
	.align		4
.L_19:
        /*005c*/ 	.byte	0x04, 0x10
        /*005e*/ 	.short	(.L_21 - .L_20)
.L_20:
        /*0060*/ 	.word	0x00000080
        /*0064*/ 	.word	0x00000001
        /*0068*/ 	.word	0x00000001


	//----- nvinfo : EIATTR_CBANK_PARAM_SIZE
	.align		4
.L_21:
        /*006c*/ 	.byte	0x03, 0x19
        /*006e*/ 	.short	0x0018


	//----- nvinfo : EIATTR_PARAM_CBANK
	.align		4
        /*0070*/ 	.byte	0x04, 0x0a
        /*0072*/ 	.short	(.L_23 - .L_22)
	.align		4
.L_22:
        /*0074*/ 	.word	index@(.nv.constant0.triton_poi_fused_9)
        /*0078*/ 	.short	0x0210
        /*007a*/ 	.short	0x0018


	//----- nvinfo : EIATTR_SW_WAR
	.align		4
.L_23:
        /*007c*/ 	.byte	0x04, 0x36
        /*007e*/ 	.short	(.L_25 - .L_24)
.L_24:
        /*0080*/ 	.word	0x00000008
.L_25:


//--------------------- .nv.callgraph             --------------------------
	.section	.nv.callgraph,"",@"SHT_CUDA_CALLGRAPH"
	.align	4
	.sectionentsize	8
	.align		4
        /*0000*/ 	.word	0x00000000
	.align		4
        /*0004*/ 	.word	0xffffffff
	.align		4
        /*0008*/ 	.word	0x00000000
	.align		4
        /*000c*/ 	.word	0xfffffffe
	.align		4
        /*0010*/ 	.word	0x00000000
	.align		4
        /*0014*/ 	.word	0xfffffffd
	.align		4
        /*0018*/ 	.word	0x00000000
	.align		4
        /*001c*/ 	.word	0xfffffffc


//--------------------- .text.triton_poi_fused_9  --------------------------
	.section	.text.triton_poi_fused_9,"ax",@progbits
	.sectionflags	@"SHF_BARRIERS=1"
	.align	128
        .global         triton_poi_fused_9
        .type           triton_poi_fused_9,@function
        .size           triton_poi_fused_9,(.L_x_1 - triton_poi_fused_9)
        .other          triton_poi_fused_9,@"STO_CUDA_ENTRY STV_DEFAULT"
triton_poi_fused_9:
.text.triton_poi_fused_9:
[----:B------:R-:W0:Y:S01]  /*0000*/  LDC R1, c[0x0][0x28] ;  /* 0x00000a00ff017b82 */ /* 0x000e220000000800 */
[----:B------:R-:W1:Y:S07]  /*0010*/  S2R R15, SR_CTAID.X ;  /* 0x00000000000f7919 */ /* 0x000e6e0000002500 */
[----:B------:R-:W2:Y:S01]  /*0020*/  LDC.64 R16, c[0x0][0x210] ;  /* 0x00008400ff107b82 */ /* 0x000ea20000000a00 */
[----:B------:R-:W-:Y:S01]  /*0030*/  IMAD.MOV.U32 R14, RZ, RZ, RZ ;  /* 0x000000ffff0e7224 */ /* 0x000fe200078e00ff */
[----:B------:R-:W-:Y:S01]  /*0040*/  ULDC.64 UR6, c[0x0][0x208] ;  /* 0x0000820000067ab9 */ /* 0x000fe20000000a00 */
[----:B------:R-:W3:Y:S01]  /*0050*/  S2R R18, SR_TID.X ;  /* 0x0000000000127919 */ /* 0x000ee20000002100 */
[----:B------:R-:W4:Y:S01]  /*0060*/  S2R R19, SR_CTAID.Y ;  /* 0x0000000000137919 */ /* 0x000f220000002600 */
[----:B-1----:R-:W-:Y:S01]  /*0070*/  IMAD.SHL.U32 R15, R15, 0x10, RZ ;  /* 0x000000100f0f7824 */ /* 0x002fe200078e00ff */
[----:B---3--:R-:W-:-:S04]  /*0080*/  SHF.R.U32.HI R0, RZ, 0x4, R18 ;  /* 0x00000004ff007819 */ /* 0x008fc80000011612 */
[----:B------:R-:W-:Y:S01]  /*0090*/  LOP3.LUT R4, R15, 0xf, R18, 0xf8, !PT ;  /* 0x0000000f0f047812 */ /* 0x000fe200078ef812 */
[----:B----4-:R-:W-:Y:S01]  /*00a0*/  IMAD.SHL.U32 R19, R19, 0x40, RZ ;  /* 0x0000004013137824 */ /* 0x010fe200078e00ff */
[----:B------:R-:W-:Y:S02]  /*00b0*/  SGXT.U32 R0, R0, 0x3 ;  /* 0x000000030000781a */ /* 0x000fe40000000000 */
[----:B------:R-:W-:Y:S02]  /*00c0*/  ISETP.GE.AND P0, PT, R4, 0x9, PT ;  /* 0x000000090400780c */ /* 0x000fe40003f06270 */
[----:B------:R-:W-:Y:S02]  /*00d0*/  LOP3.LUT R3, R19, 0x8, R0, 0xfe, !PT ;  /* 0x0000000813037812 */ /* 0x000fe400078efe00 */
[----:B------:R-:W-:Y:S02]  /*00e0*/  LOP3.LUT R2, R19, R0, RZ, 0xfc, !PT ;  /* 0x0000000013027212 */ /* 0x000fe400078efcff */
[C---:B------:R-:W-:Y:S01]  /*00f0*/  ISETP.LT.AND P2, PT, R3.reuse, 0x300, !P0 ;  /* 0x000003000300780c */ /* 0x040fe20004741270 */
[--C-:B------:R-:W-:Y:S01]  /*0100*/  IMAD R3, R3, 0x9, R4.reuse ;  /* 0x0000000903037824 */ /* 0x100fe200078e0204 */
[----:B------:R-:W-:Y:S01]  /*0110*/  LOP3.LUT R6, R19, 0x10, R0, 0xfe, !PT ;  /* 0x0000001013067812 */ /* 0x000fe200078efe00 */
[----:B------:R-:W-:Y:S01]  /*0120*/  IMAD R5, R2, 0x9, R4 ;  /* 0x0000000902057824 */ /* 0x000fe200078e0204 */
[----:B------:R-:W-:-:S02]  /*0130*/  LOP3.LUT R7, R19, 0x18, R0, 0xfe, !PT ;  /* 0x0000001813077812 */ /* 0x000fc400078efe00 */
[----:B------:R-:W-:Y:S01]  /*0140*/  ISETP.LT.AND P1, PT, R2, 0x300, !P0 ;  /* 0x000003000200780c */ /* 0x000fe20004721270 */
[----:B--2---:R-:W-:Y:S01]  /*0150*/  IMAD.WIDE R2, R3, 0x4, R16 ;  /* 0x0000000403027825 */ /* 0x004fe200078e0210 */
[----:B------:R-:W-:Y:S02]  /*0160*/  ISETP.LT.AND P6, PT, R6, 0x300, !P0 ;  /* 0x000003000600780c */ /* 0x000fe400047c1270 */
[----:B------:R-:W-:Y:S02]  /*0170*/  LOP3.LUT R8, R19, 0x20, R0, 0xfe, !PT ;  /* 0x0000002013087812 */ /* 0x000fe400078efe00 */
[----:B------:R-:W-:Y:S01]  /*0180*/  ISETP.LT.AND P5, PT, R7, 0x300, !P0 ;  /* 0x000003000700780c */ /* 0x000fe200047a1270 */
[----:B------:R1:W2:Y:S01]  /*0190*/  @P2 LDG.E.EL R14, desc[UR6][R2.64] ;  /* 0x00000006020e2981 */ /* 0x0002a2000c2e1900 */
[----:B------:R-:W-:Y:S02]  /*01a0*/  LOP3.LUT R4, R19, 0x28, R0, 0xfe, !PT ;  /* 0x0000002813047812 */ /* 0x000fe400078efe00 */
[----:B------:R-:W-:-:S02]  /*01b0*/  LOP3.LUT R6, R19, 0x30, R0, 0xfe, !PT ;  /* 0x0000003013067812 */ /* 0x000fc400078efe00 */
[----:B------:R-:W-:Y:S02]  /*01c0*/  LOP3.LUT R7, R19, 0x38, R0, 0xfe, !PT ;  /* 0x0000003813077812 */ /* 0x000fe400078efe00 */
[----:B------:R-:W-:Y:S02]  /*01d0*/  ISETP.LT.AND P4, PT, R8, 0x300, !P0 ;  /* 0x000003000800780c */ /* 0x000fe40004781270 */
[----:B------:R-:W-:Y:S02]  /*01e0*/  ISETP.LT.AND P3, PT, R4, 0x300, !P0 ;  /* 0x000003000400780c */ /* 0x000fe40004761270 */
[----:B------:R-:W-:Y:S02]  /*01f0*/  ISETP.LT.AND P2, PT, R6, 0x300, !P0 ;  /* 0x000003000600780c */ /* 0x000fe40004741270 */
[----:B------:R-:W-:Y:S01]  /*0200*/  ISETP.LT.AND P0, PT, R7, 0x300, !P0 ;  /* 0x000003000700780c */ /* 0x000fe20004701270 */
[C---:B------:R-:W-:Y:S02]  /*0210*/  VIADD R7, R5.reuse, 0x90 ;  /* 0x0000009005077836 */ /* 0x040fe40000000000 */
[----:B------:R-:W-:-:S02]  /*0220*/  VIADD R9, R5, 0xd8 ;  /* 0x000000d805097836 */ /* 0x000fc40000000000 */
[C---:B------:R-:W-:Y:S02]  /*0230*/  VIADD R11, R5.reuse, 0x120 ;  /* 0x00000120050b7836 */ /* 0x040fe40000000000 */
[C---:B------:R-:W-:Y:S02]  /*0240*/  VIADD R13, R5.reuse, 0x168 ;  /* 0x00000168050d7836 */ /* 0x040fe40000000000 */
[C---:B------:R-:W-:Y:S02]  /*0250*/  VIADD R23, R5.reuse, 0x1b0 ;  /* 0x000001b005177836 */ /* 0x040fe40000000000 */
[C---:B------:R-:W-:Y:S02]  /*0260*/  VIADD R25, R5.reuse, 0x1f8 ;  /* 0x000001f805197836 */ /* 0x040fe40000000000 */
[----:B-1----:R-:W-:-:S04]  /*0270*/  IMAD.WIDE R2, R5, 0x4, R16 ;  /* 0x0000000405027825 */ /* 0x002fc800078e0210 */
[----:B------:R-:W-:-:S04]  /*0280*/  IMAD.WIDE R4, R7, 0x4, R16 ;  /* 0x0000000407047825 */ /* 0x000fc800078e0210 */
[----:B------:R-:W-:-:S04]  /*0290*/  IMAD.WIDE R6, R9, 0x4, R16 ;  /* 0x0000000409067825 */ /* 0x000fc800078e0210 */
[----:B------:R-:W-:Y:S01]  /*02a0*/  IMAD.WIDE R8, R11, 0x4, R16 ;  /* 0x000000040b087825 */ /* 0x000fe200078e0210 */
[----:B------:R-:W-:-:S03]  /*02b0*/  CS2R R20, SRZ ;  /* 0x0000000000147805 */ /* 0x000fc6000001ff00 */
[----:B------:R-:W-:-:S03]  /*02c0*/  IMAD.WIDE R10, R13, 0x4, R16 ;  /* 0x000000040d0a7825 */ /* 0x000fc600078e0210 */
[----:B------:R1:W3:Y:S01]  /*02d0*/  @P6 LDG.E.EL R20, desc[UR6][R4.64] ;  /* 0x0000000604146981 */ /* 0x0002e2000c2e1900 */
[--C-:B------:R-:W-:Y:S01]  /*02e0*/  IMAD.WIDE R12, R23, 0x4, R16.reuse ;  /* 0x00000004170c7825 */ /* 0x100fe200078e0210 */
[----:B------:R-:W-:Y:S02]  /*02f0*/  CS2R R22, SRZ ;  /* 0x0000000000167805 */ /* 0x000fe4000001ff00 */
[----:B------:R-:W4:Y:S01]  /*0300*/  @P5 LDG.E.EL R21, desc[UR6][R6.64] ;  /* 0x0000000606155981 */ /* 0x000f22000c2e1900 */
[----:B------:R-:W-:Y:S01]  /*0310*/  IMAD.WIDE R16, R25, 0x4, R16 ;  /* 0x0000000419107825 */ /* 0x000fe200078e0210 */
[----:B------:R-:W-:Y:S02]  /*0320*/  CS2R R24, SRZ ;  /* 0x0000000000187805 */ /* 0x000fe4000001ff00 */
[----:B------:R-:W5:Y:S01]  /*0330*/  @P4 LDG.E.EL R22, desc[UR6][R8.64] ;  /* 0x0000000608164981 */ /* 0x000f62000c2e1900 */
[----:B------:R-:W-:-:S03]  /*0340*/  IMAD.MOV.U32 R26, RZ, RZ, RZ ;  /* 0x000000ffff1a7224 */ /* 0x000fc600078e00ff */
[----:B------:R-:W5:Y:S04]  /*0350*/  @P3 LDG.E.EL R24, desc[UR6][R10.64] ;  /* 0x000000060a183981 */ /* 0x000f68000c2e1900 */
[----:B------:R1:W5:Y:S04]  /*0360*/  @P2 LDG.E.EL R23, desc[UR6][R12.64] ;  /* 0x000000060c172981 */ /* 0x000368000c2e1900 */
[----:B------:R1:W5:Y:S04]  /*0370*/  @P1 LDG.E.EL R25, desc[UR6][R2.64] ;  /* 0x0000000602191981 */ /* 0x000368000c2e1900 */
[----:B------:R-:W5:Y:S01]  /*0380*/  @P0 LDG.E.EL R26, desc[UR6][R16.64] ;  /* 0x00000006101a0981 */ /* 0x000f62000c2e1900 */
[----:B------:R-:W1:Y:S01]  /*0390*/  S2R R27, SR_TID.X ;  /* 0x00000000001b7919 */ /* 0x000e620000002100 */
[----:B------:R-:W1:Y:S01]  /*03a0*/  S2UR UR5, SR_CgaCtaId ;  /* 0x00000000000579c3 */ /* 0x000e620000008800 */
[----:B------:R-:W-:-:S02]  /*03b0*/  UMOV UR4, 0x400 ;  /* 0x0000040000047882 */ /* 0x000fc40000000000 */
[----:B01----:R-:W-:Y:S01]  /*03c0*/  UPRMT UR4, UR5, 0x654, UR4 ;  /* 0x0000065405047896 */ /* 0x003fe20008000004 */
[----:B------:R-:W-:Y:S01]  /*03d0*/  IMAD.SHL.U32 R4, R27, 0x40, RZ ;  /* 0x000000401b047824 */ /* 0x000fe200078e00ff */
[----:B------:R-:W-:-:S04]  /*03e0*/  SHF.R.U32.HI R5, RZ, 0x4, R27 ;  /* 0x00000004ff057819 */ /* 0x000fc8000001161b */
[----:B------:R-:W-:Y:S02]  /*03f0*/  SGXT.U32 R5, R5, 0x3 ;  /* 0x000000030505781a */ /* 0x000fe40000000000 */
[----:B------:R-:W-:-:S04]  /*0400*/  LOP3.LUT R4, R4, 0x3c0, RZ, 0xc0, !PT ;  /* 0x000003c004047812 */ /* 0x000fc800078ec0ff */
[C---:B------:R-:W-:Y:S02]  /*0410*/  LOP3.LUT R5, R4.reuse, R5, RZ, 0xfc, !PT ;  /* 0x0000000504057212 */ /* 0x040fe400078efcff */
[----:B------:R-:W-:-:S05]  /*0420*/  LEA.HI R4, R4, UR4, RZ, 0x1e ;  /* 0x0000000404047c11 */ /* 0x000fca000f8ff0ff */
[----:B------:R-:W-:Y:S01]  /*0430*/  IMAD R13, R5, 0x4, R4 ;  /* 0x00000004050d7824 */ /* 0x000fe200078e0204 */
[C---:B------:R-:W-:Y:S01]  /*0440*/  LOP3.LUT R2, R27.reuse, 0x70, RZ, 0xc0, !PT ;  /* 0x000000701b027812 */ /* 0x040fe200078ec0ff */
[----:B------:R-:W-:-:S04]  /*0450*/  IMAD.SHL.U32 R8, R27, 0x4, RZ ;  /* 0x000000041b087824 */ /* 0x000fc800078e00ff */
[----:B------:R-:W-:Y:S01]  /*0460*/  VIADD R3, R2, UR4 ;  /* 0x0000000402037c36 */ /* 0x000fe20008000000 */
[----:B------:R-:W-:-:S05]  /*0470*/  LOP3.LUT R8, R8, 0x1fc, RZ, 0xc0, !PT ;  /* 0x000001fc08087812 */ /* 0x000fca00078ec0ff */
[----:B------:R-:W-:Y:S02]  /*0480*/  IMAD R4, R8, 0x4, R3 ;  /* 0x0000000408047824 */ /* 0x000fe400078e0203 */
[----:B------:R-:W-:Y:S01]  /*0490*/  IMAD.SHL.U32 R18, R18, 0x4, RZ ;  /* 0x0000000412127824 */ /* 0x000fe200078e00ff */
[----:B------:R-:W0:Y:S04]  /*04a0*/  LDC.64 R2, c[0x0][0x218] ;  /* 0x00008600ff027b82 */ /* 0x000e280000000a00 */
[----:B------:R-:W-:-:S04]  /*04b0*/  LOP3.LUT R18, R19, 0x3c, R18, 0xf8, !PT ;  /* 0x0000003c13127812 */ /* 0x000fc800078ef812 */
[----:B------:R-:W-:-:S04]  /*04c0*/  SHF.R.S32.HI R9, RZ, 0x1f, R18 ;  /* 0x0000001fff097819 */ /* 0x000fc80000011412 */
[----:B------:R-:W-:-:S04]  /*04d0*/  LEA.HI R9, R9, R18, RZ, 0x4 ;  /* 0x0000001209097211 */ /* 0x000fc800078f20ff */
[----:B------:R-:W-:Y:S02]  /*04e0*/  LOP3.LUT R11, R9, 0xfffffff0, RZ, 0xc0, !PT ;  /* 0xfffffff0090b7812 */ /* 0x000fe400078ec0ff */
[----:B------:R-:W-:Y:S02]  /*04f0*/  SHF.R.S32.HI R10, RZ, 0x4, R9 ;  /* 0x00000004ff0a7819 */ /* 0x000fe40000011409 */
[C---:B------:R-:W-:Y:S01]  /*0500*/  ISETP.GE.AND P0, PT, R18.reuse, 0x300, PT ;  /* 0x000003001200780c */ /* 0x040fe20003f06270 */
[----:B------:R-:W-:Y:S01]  /*0510*/  IMAD.IADD R11, R18, 0x1, -R11 ;  /* 0x00000001120b7824 */ /* 0x000fe200078e0a0b */
[----:B------:R-:W-:Y:S02]  /*0520*/  LOP3.LUT R9, R15, R0, RZ, 0xfc, !PT ;  /* 0x000000000f097212 */ /* 0x000fe400078efcff */
[----:B------:R-:W-:Y:S01]  /*0530*/  LOP3.LUT R0, R15, 0x8, R0, 0xfe, !PT ;  /* 0x000000080f007812 */ /* 0x000fe200078efe00 */
[----:B------:R-:W-:Y:S01]  /*0540*/  IMAD R12, R10, 0x90, R11 ;  /* 0x000000900a0c7824 */ /* 0x000fe200078e020b */
[----:B------:R-:W-:-:S02]  /*0550*/  ISETP.LT.AND P1, PT, R9, 0x9, !P0 ;  /* 0x000000090900780c */ /* 0x000fc40004721270 */
[----:B------:R-:W-:Y:S01]  /*0560*/  ISETP.LT.AND P0, PT, R0, 0x9, !P0 ;  /* 0x000000090000780c */ /* 0x000fe20004701270 */
[----:B------:R-:W-:-:S04]  /*0570*/  IMAD R11, R9, 0x10, R12 ;  /* 0x00000010090b7824 */ /* 0x000fc800078e020c */
[----:B0-----:R-:W-:Y:S01]  /*0580*/  IMAD.WIDE R10, R11, 0x4, R2 ;  /* 0x000000040b0a7825 */ /* 0x001fe200078e0202 */
[----:B--2---:R-:W-:Y:S04]  /*0590*/  STS [R13+0x20], R14 ;  /* 0x0000200e0d007388 */ /* 0x004fe80000000800 */
[----:B---3--:R-:W-:Y:S04]  /*05a0*/  STS [R13+0x40], R20 ;  /* 0x000040140d007388 */ /* 0x008fe80000000800 */
[----:B----4-:R-:W-:Y:S04]  /*05b0*/  STS [R13+0x60], R21 ;  /* 0x000060150d007388 */ /* 0x010fe80000000800 */
[----:B-----5:R-:W-:Y:S04]  /*05c0*/  STS [R13+0x80], R22 ;  /* 0x000080160d007388 */ /* 0x020fe80000000800 */
[----:B------:R-:W-:Y:S04]  /*05d0*/  STS [R13+0xa0], R24 ;  /* 0x0000a0180d007388 */ /* 0x000fe80000000800 */
[----:B------:R-:W-:Y:S04]  /*05e0*/  STS [R13+0xc0], R23 ;  /* 0x0000c0170d007388 */ /* 0x000fe80000000800 */
[----:B------:R-:W-:Y:S04]  /*05f0*/  STS [R13], R25 ;  /* 0x000000190d007388 */ /* 0x000fe80000000800 */
[----:B------:R0:W-:Y:S01]  /*0600*/  STS [R13+0xe0], R26 ;  /* 0x0000e01a0d007388 */ /* 0x0001e20000000800 */
[----:B------:R-:W-:Y:S06]  /*0610*/  BAR.SYNC.DEFER_BLOCKING 0x0 ;  /* 0x0000000000007b1d */ /* 0x000fec0000010000 */
[----:B------:R-:W1:Y:S01]  /*0620*/  LDS.128 R4, [R4] ;  /* 0x0000000004047984 */ /* 0x000e620000000c00 */
[----:B0-----:R-:W-:-:S04]  /*0630*/  LOP3.LUT R13, R8, 0x200, RZ, 0xfc, !PT ;  /* 0x00000200080d7812 */ /* 0x001fc800078efcff */
[----:B------:R-:W-:-:S04]  /*0640*/  SHF.R.U32.HI R13, RZ, 0x2, R13 ;  /* 0x00000002ff0d7819 */ /* 0x000fc8000001160d */
[----:B------:R-:W-:-:S05]  /*0650*/  LOP3.LUT R13, R13, 0xf0, RZ, 0xc0, !PT ;  /* 0x000000f00d0d7812 */ /* 0x000fca00078ec0ff */
[----:B------:R-:W-:-:S04]  /*0660*/  VIADD R13, R13, UR4 ;  /* 0x000000040d0d7c36 */ /* 0x000fc80008000000 */
[----:B------:R-:W-:Y:S01]  /*0670*/  IMAD R13, R8, 0x4, R13 ;  /* 0x00000004080d7824 */ /* 0x000fe200078e020d */
[----:B-1----:R0:W-:Y:S02]  /*0680*/  @P1 STG.E.128 desc[UR6][R10.64], R4 ;  /* 0x000000040a001986 */ /* 0x0021e4000c101d06 */
[----:B0-----:R-:W-:Y:S05]  /*0690*/  @!P0 EXIT ;  /* 0x000000000000894d */ /* 0x001fea0003800000 */
[----:B0-----:R-:W0:Y:S01]  /*06a0*/  LDS.128 R8, [R13+0x800] ;  /* 0x000800000d087984 */ /* 0x001e220000000c00 */
[----:B------:R-:W-:-:S04]  /*06b0*/  IMAD R5, R0, 0x10, R12 ;  /* 0x0000001000057824 */ /* 0x000fc800078e020c */
[----:B------:R-:W-:-:S05]  /*06c0*/  IMAD.WIDE R2, R5, 0x4, R2 ;  /* 0x0000000405027825 */ /* 0x000fca00078e0202 */
[----:B0-----:R-:W-:Y:S01]  /*06d0*/  STG.E.128 desc[UR6][R2.64], R8 ;  /* 0x0000000802007986 */ /* 0x001fe2000c101d06 */
[----:B------:R-:W-:Y:S05]  /*06e0*/  EXIT ;  /* 0x000000000000794d */ /* 0x000fea0003800000 */
.L_x_0:
[----:B------:R-:W-:-:S00]  /*06f0*/  BRA `(.L_x_0) ;  /* 0xfffffffc00fc7947 */ /* 0x000fc0000383ffff */
[----:B------:R-:W-:-:S00]  /*0700*/  NOP ;  /* 0x0000000000007918 */ /* 0x000fc00000000000 */
[----:B------:R-:W-:-:S00]  /*0710*/  NOP ;  /* 0x0000000000007918 */ /* 0x000fc00000000000 */
[----:B------:R-:W-:-:S00]  /*0720*/  NOP ;  /* 0x0000000000007918 */ /* 0x000fc00000000000 */
[----:B------:R-:W-:-:S00]  /*0730*/  NOP ;  /* 0x0000000000007918 */ /* 0x000fc00000000000 */
[----:B------:R-:W-:-:S00]  /*0740*/  NOP ;  /* 0x0000000000007918 */ /* 0x000fc00000000000 */
[----:B------:R-:W-:-:S00]  /*0750*/  NOP ;  /* 0x0000000000007918 */ /* 0x000fc00000000000 */
[----:B------:R-:W-:-:S00]  /*0760*/  NOP ;  /* 0x0000000000007918 */ /* 0x000fc00000000000 */
[----:B------:R-:W-:-:S00]  /*0770*/  NOP ;  /* 0x0000000000007918 */ /* 0x000fc00000000000 */
.L_x_1:


//--------------------- .nv.shared.triton_poi_fused_9 --------------------------
	.section	.nv.shared.triton_poi_fused_9,"aw",@nobits
	.sectionflags	@""
	.align	16
	.zero		1024


//--------------------- .nv.constant0.triton_poi_fused_9 --------------------------
	.section	.nv.constant0.triton_poi_fused_9,"a",@progbits
	.sectionflags	@""
	.align	4
.nv.constant0.triton_poi_fused_9:
	.zero		552
